//
// Generated by NVIDIA NVVM Compiler
//
// Compiler Build ID: CL-36424714
// Cuda compilation tools, release 13.0, V13.0.88
// Based on NVVM 20.0.0
//

.version 9.0
.target sm_100
.address_size 64

	// .globl	_Z9addKernelPiS_iiS_
// _ZZ9addKernelPiS_iiS_E4temp has been demoted

.visible .entry _Z9addKernelPiS_iiS_(
	.param .u64 .ptr .align 1 _Z9addKernelPiS_iiS__param_0,
	.param .u64 .ptr .align 1 _Z9addKernelPiS_iiS__param_1,
	.param .u32 _Z9addKernelPiS_iiS__param_2,
	.param .u32 _Z9addKernelPiS_iiS__param_3,
	.param .u64 .ptr .align 1 _Z9addKernelPiS_iiS__param_4
)
{
	.reg .pred 	%p<98>;
	.reg .b32 	%r<188>;
	.reg .b64 	%rd<33>;
	// demoted variable
	.shared .align 4 .b8 _ZZ9addKernelPiS_iiS_E4temp[7056];
	ld.param.u64 	%rd5, [_Z9addKernelPiS_iiS__param_0];
	ld.param.u64 	%rd6, [_Z9addKernelPiS_iiS__param_1];
	ld.param.u32 	%r61, [_Z9addKernelPiS_iiS__param_2];
	ld.param.u64 	%rd7, [_Z9addKernelPiS_iiS__param_4];
	cvta.to.global.u64 	%rd1, %rd7;
	cvta.to.global.u64 	%rd2, %rd6;
	cvta.to.global.u64 	%rd3, %rd5;
	mov.u32 	%r62, %ctaid.x;
	mov.u32 	%r63, %ntid.x;
	mov.u32 	%r1, %tid.x;
	mad.lo.s32 	%r2, %r62, %r63, %r1;
	mov.u32 	%r64, %ctaid.y;
	mov.u32 	%r65, %ntid.y;
	mul.lo.s32 	%r3, %r64, %r65;
	mov.u32 	%r164, %tid.y;
	add.s32 	%r5, %r3, %r164;
	max.s32 	%r66, %r5, %r2;
	setp.ge.s32 	%p1, %r66, %r61;
	@%p1 bra 	$L__BB0_87;
	or.b32  	%r67, %r164, %r1;
	and.b32  	%r68, %r67, 992;
	setp.ne.s32 	%p2, %r68, 0;
	@%p2 bra 	$L__BB0_87;
	mul.lo.s32 	%r6, %r61, %r5;
	add.s32 	%r7, %r6, %r2;
	mul.wide.s32 	%rd8, %r7, 4;
	add.s64 	%rd4, %rd3, %rd8;
	ld.global.u32 	%r69, [%rd4];
	mov.u32 	%r70, _ZZ9addKernelPiS_iiS_E4temp;
	mad.lo.s32 	%r71, %r164, 168, %r70;
	shl.b32 	%r72, %r1, 2;
	add.s32 	%r73, %r71, %r72;
	add.s32 	%r8, %r73, 840;
	st.shared.u32 	[%r73+860], %r69;
	setp.gt.u32 	%p3, %r164, 4;
	@%p3 bra 	$L__BB0_14;
	setp.lt.u32 	%p16, %r5, 5;
	@%p16 bra 	$L__BB0_5;
	mad.lo.s32 	%r88, %r61, -5, %r7;
	mul.wide.s32 	%rd18, %r88, 4;
	add.s64 	%rd19, %rd3, %rd18;
	ld.global.u32 	%r89, [%rd19];
	st.shared.u32 	[%r8+-820], %r89;
	bra.uni 	$L__BB0_6;
$L__BB0_5:
	mov.b32 	%r87, 0;
	st.shared.u32 	[%r8+-820], %r87;
$L__BB0_6:
	setp.gt.u32 	%p17, %r1, 4;
	@%p17 bra 	$L__BB0_10;
	setp.lt.u32 	%p23, %r5, 5;
	setp.lt.s32 	%p24, %r2, 5;
	or.pred  	%p25, %p23, %p24;
	@%p25 bra 	$L__BB0_9;
	mad.lo.s32 	%r99, %r61, -5, %r6;
	add.s32 	%r100, %r2, %r99;
	add.s32 	%r101, %r100, -5;
	mul.wide.u32 	%rd25, %r101, 4;
	add.s64 	%rd26, %rd3, %rd25;
	ld.global.u32 	%r102, [%rd26];
	st.shared.u32 	[%r8+-840], %r102;
	bra.uni 	$L__BB0_28;
$L__BB0_9:
	mov.b32 	%r97, 0;
	st.shared.u32 	[%r8+-840], %r97;
	bra.uni 	$L__BB0_27;
$L__BB0_10:
	setp.lt.u32 	%p18, %r1, 27;
	@%p18 bra 	$L__BB0_34;
	setp.lt.u32 	%p19, %r5, 5;
	add.s32 	%r90, %r2, 5;
	setp.ge.s32 	%p20, %r90, %r61;
	or.pred  	%p21, %p19, %p20;
	@%p21 bra 	$L__BB0_13;
	mad.lo.s32 	%r92, %r61, -5, %r6;
	cvt.s64.s32 	%rd20, %r92;
	cvt.s64.s32 	%rd21, %r2;
	add.s64 	%rd22, %rd20, %rd21;
	shl.b64 	%rd23, %rd22, 2;
	add.s64 	%rd24, %rd3, %rd23;
	ld.global.u32 	%r93, [%rd24+20];
	st.shared.u32 	[%r8+-800], %r93;
	bra.uni 	$L__BB0_31;
$L__BB0_13:
	mov.b32 	%r91, 0;
	st.shared.u32 	[%r8+-800], %r91;
	bra.uni 	$L__BB0_31;
$L__BB0_14:
	setp.lt.u32 	%p4, %r164, 27;
	@%p4 bra 	$L__BB0_26;
	add.s32 	%r74, %r164, %r3;
	add.s32 	%r9, %r74, 5;
	setp.ge.u32 	%p7, %r9, %r61;
	@%p7 bra 	$L__BB0_17;
	mad.lo.s32 	%r76, %r61, 5, %r7;
	mul.wide.s32 	%rd9, %r76, 4;
	add.s64 	%rd10, %rd3, %rd9;
	ld.global.u32 	%r77, [%rd10];
	st.shared.u32 	[%r8+860], %r77;
	bra.uni 	$L__BB0_18;
$L__BB0_17:
	mov.b32 	%r75, 0;
	st.shared.u32 	[%r8+860], %r75;
$L__BB0_18:
	setp.gt.u32 	%p8, %r1, 4;
	@%p8 bra 	$L__BB0_22;
	setp.ge.u32 	%p13, %r9, %r61;
	setp.lt.s32 	%p14, %r2, 5;
	or.pred  	%p15, %p14, %p13;
	@%p15 bra 	$L__BB0_21;
	mad.lo.s32 	%r83, %r61, 5, %r6;
	add.s32 	%r84, %r2, %r83;
	add.s32 	%r85, %r84, -5;
	mul.wide.u32 	%rd16, %r85, 4;
	add.s64 	%rd17, %rd3, %rd16;
	ld.global.u32 	%r86, [%rd17];
	st.shared.u32 	[%r8+840], %r86;
	bra.uni 	$L__BB0_28;
$L__BB0_21:
	mov.b32 	%r82, 0;
	st.shared.u32 	[%r8+840], %r82;
	bra.uni 	$L__BB0_27;
$L__BB0_22:
	setp.lt.u32 	%p9, %r1, 27;
	@%p9 bra 	$L__BB0_34;
	setp.ge.u32 	%p10, %r9, %r61;
	add.s32 	%r78, %r2, 5;
	setp.ge.s32 	%p11, %r78, %r61;
	or.pred  	%p12, %p10, %p11;
	@%p12 bra 	$L__BB0_25;
	mad.lo.s32 	%r80, %r61, 5, %r6;
	cvt.s64.s32 	%rd11, %r80;
	cvt.s64.s32 	%rd12, %r2;
	add.s64 	%rd13, %rd11, %rd12;
	shl.b64 	%rd14, %rd13, 2;
	add.s64 	%rd15, %rd3, %rd14;
	ld.global.u32 	%r81, [%rd15+20];
	st.shared.u32 	[%r8+880], %r81;
	bra.uni 	$L__BB0_31;
$L__BB0_25:
	mov.b32 	%r79, 0;
	st.shared.u32 	[%r8+880], %r79;
	bra.uni 	$L__BB0_31;
$L__BB0_26:
	setp.gt.u32 	%p5, %r1, 4;
	@%p5 bra 	$L__BB0_30;
$L__BB0_27:
	setp.lt.s32 	%p26, %r2, 5;
	@%p26 bra 	$L__BB0_29;
$L__BB0_28:
	add.s32 	%r103, %r7, -5;
	mul.wide.u32 	%rd27, %r103, 4;
	add.s64 	%rd28, %rd3, %rd27;
	ld.global.u32 	%r104, [%rd28];
	st.shared.u32 	[%r8], %r104;
	bra.uni 	$L__BB0_34;
$L__BB0_29:
	mov.b32 	%r98, 0;
	st.shared.u32 	[%r8], %r98;
	bra.uni 	$L__BB0_34;
$L__BB0_30:
	setp.lt.u32 	%p6, %r1, 27;
	@%p6 bra 	$L__BB0_34;
$L__BB0_31:
	add.s32 	%r94, %r2, 5;
	setp.ge.s32 	%p22, %r94, %r61;
	@%p22 bra 	$L__BB0_33;
	ld.global.u32 	%r96, [%rd4+20];
	st.shared.u32 	[%r8+40], %r96;
	bra.uni 	$L__BB0_34;
$L__BB0_33:
	mov.b32 	%r95, 0;
	st.shared.u32 	[%r8+40], %r95;
$L__BB0_34:
	bar.sync 	0;
	mad.lo.s32 	%r108, %r164, 168, %r72;
	add.s32 	%r10, %r70, %r108;
	mov.b32 	%r166, 0;
	mov.b32 	%r163, 168;
$L__BB0_35:
	max.u32 	%r111, %r164, %r1;
	setp.gt.u32 	%p27, %r111, 41;
	add.s32 	%r14, %r10, %r163;
	@%p27 bra 	$L__BB0_37;
	ld.shared.u32 	%r112, [%r14+-168];
	add.s32 	%r166, %r112, %r166;
$L__BB0_37:
	setp.gt.u32 	%p28, %r164, 41;
	setp.gt.u32 	%p29, %r1, 40;
	or.pred  	%p30, %p28, %p29;
	@%p30 bra 	$L__BB0_39;
	ld.shared.u32 	%r114, [%r14+-164];
	add.s32 	%r166, %r114, %r166;
$L__BB0_39:
	setp.gt.u32 	%p31, %r164, 41;
	setp.gt.u32 	%p32, %r1, 39;
	or.pred  	%p33, %p31, %p32;
	@%p33 bra 	$L__BB0_41;
	ld.shared.u32 	%r116, [%r14+-160];
	add.s32 	%r166, %r116, %r166;
$L__BB0_41:
	setp.gt.u32 	%p34, %r164, 41;
	setp.gt.u32 	%p35, %r1, 38;
	or.pred  	%p36, %p34, %p35;
	@%p36 bra 	$L__BB0_43;
	ld.shared.u32 	%r118, [%r14+-156];
	add.s32 	%r166, %r118, %r166;
$L__BB0_43:
	setp.gt.u32 	%p37, %r164, 41;
	setp.gt.u32 	%p38, %r1, 37;
	or.pred  	%p39, %p37, %p38;
	@%p39 bra 	$L__BB0_45;
	ld.shared.u32 	%r120, [%r14+-152];
	add.s32 	%r166, %r120, %r166;
$L__BB0_45:
	setp.eq.s32 	%p40, %r163, 1008;
	setp.gt.u32 	%p41, %r164, 41;
	setp.gt.u32 	%p42, %r1, 36;
	or.pred  	%p43, %p41, %p42;
	or.pred  	%p44, %p43, %p40;
	@%p44 bra 	$L__BB0_47;
	ld.shared.u32 	%r122, [%r14+-148];
	add.s32 	%r166, %r122, %r166;
$L__BB0_47:
	setp.gt.u32 	%p45, %r164, 41;
	setp.gt.u32 	%p46, %r1, 35;
	or.pred  	%p47, %p45, %p46;
	@%p47 bra 	$L__BB0_49;
	ld.shared.u32 	%r124, [%r14+-144];
	add.s32 	%r166, %r124, %r166;
$L__BB0_49:
	setp.gt.u32 	%p48, %r164, 41;
	setp.gt.u32 	%p49, %r1, 34;
	or.pred  	%p50, %p48, %p49;
	@%p50 bra 	$L__BB0_51;
	ld.shared.u32 	%r126, [%r14+-140];
	add.s32 	%r166, %r126, %r166;
$L__BB0_51:
	setp.gt.u32 	%p51, %r164, 41;
	setp.gt.u32 	%p52, %r1, 33;
	or.pred  	%p53, %p51, %p52;
	@%p53 bra 	$L__BB0_53;
	ld.shared.u32 	%r128, [%r14+-136];
	add.s32 	%r166, %r128, %r166;
$L__BB0_53:
	setp.gt.u32 	%p54, %r164, 41;
	setp.gt.u32 	%p55, %r1, 32;
	or.pred  	%p56, %p54, %p55;
	@%p56 bra 	$L__BB0_55;
	ld.shared.u32 	%r130, [%r14+-132];
	add.s32 	%r166, %r130, %r166;
$L__BB0_55:
	setp.gt.u32 	%p57, %r164, 41;
	setp.gt.u32 	%p58, %r1, 31;
	or.pred  	%p59, %p57, %p58;
	@%p59 bra 	$L__BB0_57;
	ld.shared.u32 	%r132, [%r14+-128];
	add.s32 	%r166, %r132, %r166;
$L__BB0_57:
	setp.eq.s32 	%p60, %r163, 1848;
	@%p60 bra 	$L__BB0_81;
	setp.gt.u32 	%p61, %r1, 41;
	setp.gt.u32 	%p62, %r164, 40;
	or.pred  	%p63, %p62, %p61;
	@%p63 bra 	$L__BB0_60;
	ld.shared.u32 	%r134, [%r14];
	add.s32 	%r166, %r134, %r166;
$L__BB0_60:
	setp.gt.u32 	%p64, %r111, 40;
	@%p64 bra 	$L__BB0_62;
	ld.shared.u32 	%r137, [%r14+4];
	add.s32 	%r166, %r137, %r166;
$L__BB0_62:
	setp.gt.u32 	%p65, %r164, 40;
	setp.gt.u32 	%p66, %r1, 39;
	or.pred  	%p67, %p65, %p66;
	@%p67 bra 	$L__BB0_64;
	ld.shared.u32 	%r139, [%r14+8];
	add.s32 	%r166, %r139, %r166;
$L__BB0_64:
	setp.gt.u32 	%p68, %r164, 40;
	setp.gt.u32 	%p69, %r1, 38;
	or.pred  	%p70, %p68, %p69;
	@%p70 bra 	$L__BB0_66;
	ld.shared.u32 	%r141, [%r14+12];
	add.s32 	%r166, %r141, %r166;
$L__BB0_66:
	setp.gt.u32 	%p71, %r164, 40;
	setp.gt.u32 	%p72, %r1, 37;
	or.pred  	%p73, %p71, %p72;
	@%p73 bra 	$L__BB0_68;
	ld.shared.u32 	%r143, [%r14+16];
	add.s32 	%r166, %r143, %r166;
$L__BB0_68:
	setp.eq.s32 	%p74, %r163, 840;
	setp.gt.u32 	%p75, %r164, 40;
	setp.gt.u32 	%p76, %r1, 36;
	or.pred  	%p77, %p75, %p76;
	or.pred  	%p78, %p77, %p74;
	@%p78 bra 	$L__BB0_70;
	ld.shared.u32 	%r145, [%r14+20];
	add.s32 	%r166, %r145, %r166;
$L__BB0_70:
	setp.gt.u32 	%p79, %r164, 40;
	setp.gt.u32 	%p80, %r1, 35;
	or.pred  	%p81, %p79, %p80;
	@%p81 bra 	$L__BB0_72;
	ld.shared.u32 	%r147, [%r14+24];
	add.s32 	%r166, %r147, %r166;
$L__BB0_72:
	setp.gt.u32 	%p82, %r164, 40;
	setp.gt.u32 	%p83, %r1, 34;
	or.pred  	%p84, %p82, %p83;
	@%p84 bra 	$L__BB0_74;
	ld.shared.u32 	%r149, [%r14+28];
	add.s32 	%r166, %r149, %r166;
$L__BB0_74:
	setp.gt.u32 	%p85, %r164, 40;
	setp.gt.u32 	%p86, %r1, 33;
	or.pred  	%p87, %p85, %p86;
	@%p87 bra 	$L__BB0_76;
	ld.shared.u32 	%r151, [%r14+32];
	add.s32 	%r166, %r151, %r166;
$L__BB0_76:
	setp.gt.u32 	%p88, %r164, 40;
	setp.gt.u32 	%p89, %r1, 32;
	or.pred  	%p90, %p88, %p89;
	@%p90 bra 	$L__BB0_78;
	ld.shared.u32 	%r153, [%r14+36];
	add.s32 	%r166, %r153, %r166;
$L__BB0_78:
	setp.gt.u32 	%p91, %r164, 40;
	setp.gt.u32 	%p92, %r1, 31;
	or.pred  	%p93, %p91, %p92;
	@%p93 bra 	$L__BB0_80;
	ld.shared.u32 	%r155, [%r14+40];
	add.s32 	%r166, %r155, %r166;
$L__BB0_80:
	add.s32 	%r164, %r164, 2;
	add.s32 	%r163, %r163, 336;
	bra.uni 	$L__BB0_35;
$L__BB0_81:
	add.s32 	%r156, %r166, -34;
	setp.gt.u32 	%p94, %r156, 24;
	@%p94 bra 	$L__BB0_85;
	setp.gt.u32 	%p96, %r166, 45;
	@%p96 bra 	$L__BB0_87;
	ld.shared.u32 	%r160, [%r8+20];
	setp.ne.s32 	%p97, %r160, 0;
	@%p97 bra 	$L__BB0_87;
	add.s64 	%rd32, %rd2, %rd8;
	mov.b32 	%r161, 1;
	st.global.u32 	[%rd32], %r161;
	atom.global.add.u32 	%r162, [%rd1], 1;
	bra.uni 	$L__BB0_87;
$L__BB0_85:
	ld.shared.u32 	%r157, [%r8+20];
	setp.ne.s32 	%p95, %r157, 1;
	@%p95 bra 	$L__BB0_87;
	add.s64 	%rd30, %rd2, %rd8;
	mov.b32 	%r158, 0;
	st.global.u32 	[%rd30], %r158;
	atom.global.add.u32 	%r159, [%rd1], -1;
$L__BB0_87:
	ret;

}


// ===== COMPILED SASS (sm_100) =====

	.target	sm_100

	.elftype	@"ET_EXEC"


//--------------------- .note.nv.tkinfo           --------------------------
	.section	.note.nv.tkinfo,"",@"SHT_NOTE"
	.sectionflags	@"SHF_NOTE_NV_TKINFO"
	.tkinfo
        /*0018*/ 	.word	0x00000002
        /*0030*/ 	.string	""
        /*0030*/ 	.string	"ptxas"
        /*0030*/ 	.string	"Cuda compilation tools, release 13.0, V13.0.88"
        /*0030*/ 	.string	"Build cuda_13.0.r13.0/compiler.36424714_0"
        /*0030*/ 	.string	"-arch sm_100 -m 64 "



//--------------------- .note.nv.cuinfo           --------------------------
	.section	.note.nv.cuinfo,"",@"SHT_NOTE"
	.sectionflags	@"SHF_NOTE_NV_CUINFO"
        /*0018*/ 	.short	0x0002
        /*001a*/ 	.short	0x0064
        /*001c*/ 	.short	0x0082
	.zero		2


//--------------------- .nv.info                  --------------------------
	.section	.nv.info,"",@"SHT_CUDA_INFO"
	.align	4


	//----- nvinfo : EIATTR_REGCOUNT
	.align		4
        /*0000*/ 	.byte	0x04, 0x2f
        /*0002*/ 	.short	(.L_1 - .L_0)
	.align		4
.L_0:
        /*0004*/ 	.word	index@(_Z9addKernelPiS_iiS_)
        /*0008*/ 	.word	0x00000016


	//----- nvinfo : EIATTR_FRAME_SIZE
	.align		4
.L_1:
        /*000c*/ 	.byte	0x04, 0x11
        /*000e*/ 	.short	(.L_3 - .L_2)
	.align		4
.L_2:
        /*0010*/ 	.word	index@(_Z9addKernelPiS_iiS_)
        /*0014*/ 	.word	0x00000000


	//----- nvinfo : EIATTR_MIN_STACK_SIZE
	.align		4
.L_3:
        /*0018*/ 	.byte	0x04, 0x12
        /*001a*/ 	.short	(.L_5 - .L_4)
	.align		4
.L_4:
        /*001c*/ 	.word	index@(_Z9addKernelPiS_iiS_)
        /*0020*/ 	.word	0x00000000
.L_5:


//--------------------- .nv.compat                --------------------------
	.section	.nv.compat,"",@"SHT_CUDA_COMPAT_INFO"
	.align	4
        /*0000*/ 	.byte	0x02, 0x09, 0x00, 0x00, 0x02, 0x02, 0x01, 0x00, 0x02, 0x05, 0x05, 0x00, 0x03, 0x07, 0x01, 0x01
        /*0010*/ 	.byte	0x02, 0x03, 0x00, 0x00, 0x02, 0x06, 0x01, 0x00, 0x04, 0x0b, 0x08, 0x00, 0x09, 0x00, 0x00, 0x00
        /*0020*/ 	.byte	0x00, 0x00, 0x00, 0x00


//--------------------- .nv.info._Z9addKernelPiS_iiS_ --------------------------
	.section	.nv.info._Z9addKernelPiS_iiS_,"",@"SHT_CUDA_INFO"
	.sectionflags	@""
	.align	4


	//----- nvinfo : EIATTR_CUDA_API_VERSION
	.align		4
        /*0000*/ 	.byte	0x04, 0x37
        /*0002*/ 	.short	(.L_7 - .L_6)
.L_6:
        /*0004*/ 	.word	0x00000082


	//----- nvinfo : EIATTR_KPARAM_INFO
	.align		4
.L_7:
        /*0008*/ 	.byte	0x04, 0x17
        /*000a*/ 	.short	(.L_9 - .L_8)
.L_8:
        /*000c*/ 	.word	0x00000000
        /*0010*/ 	.short	0x0004
        /*0012*/ 	.short	0x0018
        /*0014*/ 	.byte	0x00, 0xf5, 0x21, 0x00


	//----- nvinfo : EIATTR_KPARAM_INFO
	.align		4
.L_9:
        /*0018*/ 	.byte	0x04, 0x17
        /*001a*/ 	.short	(.L_11 - .L_10)
.L_10:
        /*001c*/ 	.word	0x00000000
        /*0020*/ 	.short	0x0003
        /*0022*/ 	.short	0x0014
        /*0024*/ 	.byte	0x00, 0xf0, 0x11, 0x00


	//----- nvinfo : EIATTR_KPARAM_INFO
	.align		4
.L_11:
        /*0028*/ 	.byte	0x04, 0x17
        /*002a*/ 	.short	(.L_13 - .L_12)
.L_12:
        /*002c*/ 	.word	0x00000000
        /*0030*/ 	.short	0x0002
        /*0032*/ 	.short	0x0010
        /*0034*/ 	.byte	0x00, 0xf0, 0x11, 0x00


	//----- nvinfo : EIATTR_KPARAM_INFO
	.align		4
.L_13:
        /*0038*/ 	.byte	0x04, 0x17
        /*003a*/ 	.short	(.L_15 - .L_14)
.L_14:
        /*003c*/ 	.word	0x00000000
        /*0040*/ 	.short	0x0001
        /*0042*/ 	.short	0x0008
        /*0044*/ 	.byte	0x00, 0xf5, 0x21, 0x00


	//----- nvinfo : EIATTR_KPARAM_INFO
	.align		4
.L_15:
        /*0048*/ 	.byte	0x04, 0x17
        /*004a*/ 	.short	(.L_17 - .L_16)
.L_16:
        /*004c*/ 	.word	0x00000000
        /*0050*/ 	.short	0x0000
        /*0052*/ 	.short	0x0000
        /*0054*/ 	.byte	0x00, 0xf5, 0x21, 0x00


	//----- nvinfo : EIATTR_SPARSE_MMA_MASK
	.align		4
.L_17:
        /*0058*/ 	.byte	0x03, 0x50
        /*005a*/ 	.short	0x0000


	//----- nvinfo : EIATTR_MAXREG_COUNT
	.align		4
        /*005c*/ 	.byte	0x03, 0x1b
        /*005e*/ 	.short	0x00ff


	//----- nvinfo : EIATTR_NUM_BARRIERS
	.align		4
        /*0060*/ 	.byte	0x02, 0x4c
        /*0062*/ 	.byte	0x01
	.zero		1


	//----- nvinfo : EIATTR_MERCURY_ISA_VERSION
	.align		4
        /*0064*/ 	.byte	0x03, 0x5f
        /*0066*/ 	.short	0x0101


	//----- nvinfo : EIATTR_INT_WARP_WIDE_INSTR_OFFSETS
	.align		4
        /*0068*/ 	.byte	0x04, 0x31
        /*006a*/ 	.short	(.L_19 - .L_18)


	//   ....[0]....
.L_18:
        /*006c*/ 	.word	0x00001030


	//   ....[1]....
        /*0070*/ 	.word	0x00001120


	//----- nvinfo : EIATTR_VRC_CTA_INIT_COUNT
	.align		4
.L_19:
        /*0074*/ 	.byte	0x02, 0x4a
	.zero		1
	.zero		1


	//----- nvinfo : EIATTR_EXIT_INSTR_OFFSETS
	.align		4
        /*0078*/ 	.byte	0x04, 0x1c
        /*007a*/ 	.short	(.L_21 - .L_20)


	//   ....[0]....
.L_20:
        /*007c*/ 	.word	0x000000d0


	//   ....[1]....
        /*0080*/ 	.word	0x000000f0


	//   ....[2]....
        /*0084*/ 	.word	0x00000fd0


	//   ....[3]....
        /*0088*/ 	.word	0x00001000


	//   ....[4]....
        /*008c*/ 	.word	0x000010c0


	//   ....[5]....
        /*0090*/ 	.word	0x000010f0


	//   ....[6]....
        /*0094*/ 	.word	0x000011b0


	//----- nvinfo : EIATTR_CRS_STACK_SIZE
	.align		4
.L_21:
        /*0098*/ 	.byte	0x04, 0x1e
        /*009a*/ 	.short	(.L_23 - .L_22)
.L_22:
        /*009c*/ 	.word	0x00000000


	//----- nvinfo : EIATTR_CBANK_PARAM_SIZE
	.align		4
.L_23:
        /*00a0*/ 	.byte	0x03, 0x19
        /*00a2*/ 	.short	0x0020


	//----- nvinfo : EIATTR_PARAM_CBANK
	.align		4
        /*00a4*/ 	.byte	0x04, 0x0a
        /*00a6*/ 	.short	(.L_25 - .L_24)
	.align		4
.L_24:
        /*00a8*/ 	.word	index@(.nv.constant0._Z9addKernelPiS_iiS_)
        /*00ac*/ 	.short	0x0380
        /*00ae*/ 	.short	0x0020


	//----- nvinfo : EIATTR_SW_WAR
	.align		4
.L_25:
        /*00b0*/ 	.byte	0x04, 0x36
        /*00b2*/ 	.short	(.L_27 - .L_26)
.L_26:
        /*00b4*/ 	.word	0x00000008
.L_27:


//--------------------- .nv.callgraph             --------------------------
	.section	.nv.callgraph,"",@"SHT_CUDA_CALLGRAPH"
	.align	4
	.sectionentsize	8
	.align		4
        /*0000*/ 	.word	0x00000000
	.align		4
        /*0004*/ 	.word	0xffffffff
	.align		4
        /*0008*/ 	.word	0x00000000
	.align		4
        /*000c*/ 	.word	0xfffffffe
	.align		4
        /*0010*/ 	.word	0x00000000
	.align		4
        /*0014*/ 	.word	0xfffffffd
	.align		4
        /*0018*/ 	.word	0x00000000
	.align		4
        /*001c*/ 	.word	0xfffffffc


//--------------------- .text._Z9addKernelPiS_iiS_ --------------------------
	.section	.text._Z9addKernelPiS_iiS_,"ax",@progbits
	.align	128
        .global         _Z9addKernelPiS_iiS_
        .type           _Z9addKernelPiS_iiS_,@function
        .size           _Z9addKernelPiS_iiS_,(.L_x_31 - _Z9addKernelPiS_iiS_)
        .other          _Z9addKernelPiS_iiS_,@"STO_CUDA_ENTRY STV_DEFAULT"
_Z9addKernelPiS_iiS_:
.text._Z9addKernelPiS_iiS_:
[----:B------:R-:W-:Y:S01]  /*0000*/  LDC R1, c[0x0][0x37c] ;  /* 0x0000df00ff017b82 */ /* 0x000fe20000000800 */
[----:B------:R-:W0:Y:S07]  /*0010*/  S2R R0, SR_TID.X ;  /* 0x0000000000007919 */ /* 0x000e2e0000002100 */
[----:B------:R-:W0:Y:S01]  /*0020*/  LDC R11, c[0x0][0x360] ;  /* 0x0000d800ff0b7b82 */ /* 0x000e220000000800 */
[----:B------:R-:W1:Y:S07]  /*0030*/  S2R R9, SR_TID.Y ;  /* 0x0000000000097919 */ /* 0x000e6e0000002200 */
[----:B------:R-:W2:Y:S08]  /*0040*/  S2UR UR5, SR_CTAID.Y ;  /* 0x00000000000579c3 */ /* 0x000eb00000002600 */
[----:B------:R-:W2:Y:S08]  /*0050*/  LDC R14, c[0x0][0x364] ;  /* 0x0000d900ff0e7b82 */ /* 0x000eb00000000800 */
[----:B------:R-:W0:Y:S08]  /*0060*/  S2UR UR4, SR_CTAID.X ;  /* 0x00000000000479c3 */ /* 0x000e300000002500 */
[----:B------:R-:W3:Y:S01]  /*0070*/  LDC R12, c[0x0][0x390] ;  /* 0x0000e400ff0c7b82 */ /* 0x000ee20000000800 */
[----:B--2---:R-:W-:-:S04]  /*0080*/  IMAD R14, R14, UR5, RZ ;  /* 0x000000050e0e7c24 */ /* 0x004fc8000f8e02ff */
[----:B-1----:R-:W-:Y:S02]  /*0090*/  IMAD.IADD R16, R14, 0x1, R9 ;  /* 0x000000010e107824 */ /* 0x002fe400078e0209 */
[----:B0-----:R-:W-:-:S05]  /*00a0*/  IMAD R11, R11, UR4, R0 ;  /* 0x000000040b0b7c24 */ /* 0x001fca000f8e0200 */
[----:B------:R-:W-:-:S04]  /*00b0*/  VIMNMX R3, PT, PT, R11, R16, !PT ;  /* 0x000000100b037248 */ /* 0x000fc80007fe0100 */
[----:B---3--:R-:W-:-:S13]  /*00c0*/  ISETP.GE.AND P0, PT, R3, R12, PT ;  /* 0x0000000c0300720c */ /* 0x008fda0003f06270 */
[----:B------:R-:W-:Y:S05]  /*00d0*/  @P0 EXIT ;  /* 0x000000000000094d */ /* 0x000fea0003800000 */
[----:B------:R-:W-:-:S13]  /*00e0*/  LOP3.LUT P0, RZ, R9, 0x3e0, R0, 0xc8, !PT ;  /* 0x000003e009ff7812 */ /* 0x000fda000780c800 */
[----:B------:R-:W-:Y:S05]  /*00f0*/  @P0 EXIT ;  /* 0x000000000000094d */ /* 0x000fea0003800000 */
[----:B------:R-:W0:Y:S01]  /*0100*/  LDC.64 R2, c[0x0][0x380] ;  /* 0x0000e000ff027b82 */ /* 0x000e220000000a00 */
[----:B------:R-:W1:Y:S01]  /*0110*/  LDCU.64 UR6, c[0x0][0x358] ;  /* 0x00006b00ff0677ac */ /* 0x000e620008000a00 */
[----:B------:R-:W-:-:S04]  /*0120*/  IMAD R13, R16, R12, RZ ;  /* 0x0000000c100d7224 */ /* 0x000fc800078e02ff */
[----:B------:R-:W-:-:S04]  /*0130*/  IMAD.IADD R5, R11, 0x1, R13 ;  /* 0x000000010b057824 */ /* 0x000fc800078e020d */
[----:B0-----:R-:W-:-:S05]  /*0140*/  IMAD.WIDE R6, R5, 0x4, R2 ;  /* 0x0000000405067825 */ /* 0x001fca00078e0202 */
[----:B-1----:R-:W2:Y:S01]  /*0150*/  LDG.E R15, desc[UR6][R6.64] ;  /* 0x00000006060f7981 */ /* 0x002ea2000c1e1900 */
[----:B------:R-:W-:Y:S01]  /*0160*/  MOV R8, 0x400 ;  /* 0x0000040000087802 */ /* 0x000fe20000000f00 */
[----:B------:R-:W-:Y:S01]  /*0170*/  IMAD.SHL.U32 R10, R0, 0x4, RZ ;  /* 0x00000004000a7824 */ /* 0x000fe200078e00ff */
[----:B------:R-:W-:Y:S01]  /*0180*/  ISETP.GT.U32.AND P0, PT, R9, 0x4, PT ;  /* 0x000000040900780c */ /* 0x000fe20003f04070 */
[----:B------:R-:W0:Y:S01]  /*0190*/  S2R R17, SR_CgaCtaId ;  /* 0x0000000000117919 */ /* 0x000e220000008800 */
[----:B------:R-:W-:Y:S04]  /*01a0*/  BSSY.RECONVERGENT B1, `(.L_x_0) ;  /* 0x000007a000017945 */ /* 0x000fe80003800200 */
[----:B------:R-:W-:Y:S01]  /*01b0*/  BSSY.RELIABLE B0, `(.L_x_1) ;  /* 0x0000071000007945 */ /* 0x000fe20003800100 */
[----:B0-----:R-:W-:-:S05]  /*01c0*/  LEA R8, R17, R8, 0x18 ;  /* 0x0000000811087211 */ /* 0x001fca00078ec0ff */
[----:B------:R-:W-:-:S04]  /*01d0*/  IMAD R17, R9, 0xa8, R8 ;  /* 0x000000a809117824 */ /* 0x000fc800078e0208 */
[----:B------:R-:W-:-:S05]  /*01e0*/  IMAD.IADD R4, R17, 0x1, R10 ;  /* 0x0000000111047824 */ /* 0x000fca00078e020a */
[----:B--2---:R0:W-:Y:S01]  /*01f0*/  STS [R4+0x35c], R15 ;  /* 0x00035c0f04007388 */ /* 0x0041e20000000800 */
[----:B------:R-:W-:Y:S05]  /*0200*/  @P0 BRA `(.L_x_2) ;  /* 0x0000000000b40947 */ /* 0x000fea0003800000 */
[----:B------:R-:W-:Y:S01]  /*0210*/  ISETP.GE.U32.AND P0, PT, R16, 0x5, PT ;  /* 0x000000051000780c */ /* 0x000fe20003f06070 */
[----:B------:R-:W-:-:S12]  /*0220*/  BSSY.RECONVERGENT B2, `(.L_x_3) ;  /* 0x0000008000027945 */ /* 0x000fd80003800200 */
[----:B------:R-:W-:Y:S05]  /*0230*/  @!P0 BRA `(.L_x_4) ;  /* 0x0000000000148947 */ /* 0x000fea0003800000 */
[----:B0-----:R-:W-:-:S04]  /*0240*/  IMAD R15, R12, -0x5, R5 ;  /* 0xfffffffb0c0f7824 */ /* 0x001fc800078e0205 */
[----:B------:R-:W-:-:S06]  /*0250*/  IMAD.WIDE R14, R15, 0x4, R2 ;  /* 0x000000040f0e7825 */ /* 0x000fcc00078e0202 */
[----:B------:R-:W2:Y:S04]  /*0260*/  LDG.E R15, desc[UR6][R14.64] ;  /* 0x000000060e0f7981 */ /* 0x000ea8000c1e1900 */
[----:B--2---:R0:W-:Y:S01]  /*0270*/  STS [R4+0x14], R15 ;  /* 0x0000140f04007388 */ /* 0x0041e20000000800 */
[----:B------:R-:W-:Y:S05]  /*0280*/  BRA `(.L_x_5) ;  /* 0x0000000000047947 */ /* 0x000fea0003800000 */
.L_x_4:
[----:B------:R1:W-:Y:S02]  /*0290*/  STS [R4+0x14], RZ ;  /* 0x000014ff04007388 */ /* 0x0003e40000000800 */
.L_x_5:
[----:B------:R-:W-:Y:S05]  /*02a0*/  BSYNC.RECONVERGENT B2 ;  /* 0x0000000000027941 */ /* 0x000fea0003800200 */
.L_x_3:
[----:B------:R-:W-:-:S13]  /*02b0*/  ISETP.GT.U32.AND P0, PT, R0, 0x4, PT ;  /* 0x000000040000780c */ /* 0x000fda0003f04070 */
[----:B------:R-:W-:Y:S05]  /*02c0*/  @!P0 BREAK.RELIABLE B0 ;  /* 0x0000000000008942 */ /* 0x000fea0003800100 */
[----:B------:R-:W-:Y:S05]  /*02d0*/  @P0 BRA `(.L_x_6) ;  /* 0x00000000002c0947 */ /* 0x000fea0003800000 */
[----:B------:R-:W-:-:S04]  /*02e0*/  ISETP.GE.AND P0, PT, R11, 0x5, PT ;  /* 0x000000050b00780c */ /* 0x000fc80003f06270 */
[----:B------:R-:W-:-:S13]  /*02f0*/  ISETP.LT.U32.OR P0, PT, R16, 0x5, !P0 ;  /* 0x000000051000780c */ /* 0x000fda0004701470 */
[----:B------:R-:W-:Y:S05]  /*0300*/  @P0 BRA `(.L_x_7) ;  /* 0x0000000000180947 */ /* 0x000fea0003800000 */
[----:B------:R-:W-:-:S05]  /*0310*/  IMAD R12, R12, -0x5, R13 ;  /* 0xfffffffb0c0c7824 */ /* 0x000fca00078e020d */
[----:B------:R-:W-:-:S05]  /*0320*/  IADD3 R7, PT, PT, R11, -0x5, R12 ;  /* 0xfffffffb0b077810 */ /* 0x000fca0007ffe00c */
[----:B------:R-:W-:-:S06]  /*0330*/  IMAD.WIDE.U32 R6, R7, 0x4, R2 ;  /* 0x0000000407067825 */ /* 0x000fcc00078e0002 */
[----:B------:R-:W2:Y:S04]  /*0340*/  LDG.E R7, desc[UR6][R6.64] ;  /* 0x0000000606077981 */ /* 0x000ea8000c1e1900 */
[----:B--2---:R2:W-:Y:S01]  /*0350*/  STS [R4], R7 ;  /* 0x0000000704007388 */ /* 0x0045e20000000800 */
[----:B------:R-:W-:Y:S05]  /*0360*/  BRA `(.L_x_8) ;  /* 0x00000004002c7947 */ /* 0x000fea0003800000 */
.L_x_7:
[----:B------:R2:W-:Y:S01]  /*0370*/  STS [R4], RZ ;  /* 0x000000ff04007388 */ /* 0x0005e20000000800 */
[----:B------:R-:W-:Y:S05]  /*0380*/  BRA `(.L_x_9) ;  /* 0x00000004001c7947 */ /* 0x000fea0003800000 */
.L_x_6:
[----:B------:R-:W-:-:S13]  /*0390*/  ISETP.GE.U32.AND P0, PT, R0, 0x1b, PT ;  /* 0x0000001b0000780c */ /* 0x000fda0003f06070 */
[----:B------:R-:W-:Y:S05]  /*03a0*/  @!P0 BREAK.RELIABLE B0 ;  /* 0x0000000000008942 */ /* 0x000fea0003800100 */
[----:B------:R-:W-:Y:S05]  /*03b0*/  @!P0 BRA `(.L_x_10) ;  /* 0x0000000400608947 */ /* 0x000fea0003800000 */
[----:B------:R-:W-:Y:S01]  /*03c0*/  VIADD R3, R11, 0x5 ;  /* 0x000000050b037836 */ /* 0x000fe20000000000 */
[----:B------:R-:W-:Y:S04]  /*03d0*/  BSSY.RECONVERGENT B2, `(.L_x_11) ;  /* 0x000000f000027945 */ /* 0x000fe80003800200 */
[----:B------:R-:W-:-:S04]  /*03e0*/  ISETP.GE.AND P0, PT, R3, R12, PT ;  /* 0x0000000c0300720c */ /* 0x000fc80003f06270 */
[----:B------:R-:W-:-:S13]  /*03f0*/  ISETP.LT.U32.OR P0, PT, R16, 0x5, P0 ;  /* 0x000000051000780c */ /* 0x000fda0000701470 */
[----:B------:R-:W-:Y:S05]  /*0400*/  @P0 BRA `(.L_x_12) ;  /* 0x0000000000280947 */ /* 0x000fea0003800000 */
[----:B------:R-:W2:Y:S01]  /*0410*/  LDCU.64 UR4, c[0x0][0x380] ;  /* 0x00007000ff0477ac */ /* 0x000ea20008000a00 */
[----:B------:R-:W-:Y:S01]  /*0420*/  IMAD R13, R12, -0x5, R13 ;  /* 0xfffffffb0c0d7824 */ /* 0x000fe200078e020d */
[----:B------:R-:W-:-:S04]  /*0430*/  SHF.R.S32.HI R2, RZ, 0x1f, R11 ;  /* 0x0000001fff027819 */ /* 0x000fc8000001140b */
[----:B------:R-:W-:-:S04]  /*0440*/  IADD3 R3, P0, PT, R11, R13, RZ ;  /* 0x0000000d0b037210 */ /* 0x000fc80007f1e0ff */
[----:B------:R-:W-:Y:S02]  /*0450*/  LEA.HI.X.SX32 R14, R13, R2, 0x1, P0 ;  /* 0x000000020d0e7211 */ /* 0x000fe400000f0eff */
[----:B--2---:R-:W-:-:S04]  /*0460*/  LEA R2, P0, R3, UR4, 0x2 ;  /* 0x0000000403027c11 */ /* 0x004fc8000f8010ff */
[----:B------:R-:W-:-:S06]  /*0470*/  LEA.HI.X R3, R3, UR5, R14, 0x2, P0 ;  /* 0x0000000503037c11 */ /* 0x000fcc00080f140e */
[----:B------:R-:W2:Y:S04]  /*0480*/  LDG.E R3, desc[UR6][R2.64+0x14] ;  /* 0x0000140602037981 */ /* 0x000ea8000c1e1900 */
[----:B--2---:R3:W-:Y:S01]  /*0490*/  STS [R4+0x28], R3 ;  /* 0x0000280304007388 */ /* 0x0047e20000000800 */
[----:B------:R-:W-:Y:S05]  /*04a0*/  BRA `(.L_x_13) ;  /* 0x0000000000047947 */ /* 0x000fea0003800000 */
.L_x_12:
[----:B------:R2:W-:Y:S02]  /*04b0*/  STS [R4+0x28], RZ ;  /* 0x000028ff04007388 */ /* 0x0005e40000000800 */
.L_x_13:
[----:B------:R-:W-:Y:S05]  /*04c0*/  BSYNC.RECONVERGENT B2 ;  /* 0x0000000000027941 */ /* 0x000fea0003800200 */
.L_x_11:
[----:B------:R-:W-:Y:S05]  /*04d0*/  BRA `(.L_x_14) ;  /* 0x0000000000f87947 */ /* 0x000fea0003800000 */
.L_x_2:
[----:B------:R-:W-:-:S13]  /*04e0*/  ISETP.GE.U32.AND P0, PT, R9, 0x1b, PT ;  /* 0x0000001b0900780c */ /* 0x000fda0003f06070 */
[----:B------:R-:W-:Y:S05]  /*04f0*/  @!P0 BRA `(.L_x_15) ;  /* 0x0000000000b48947 */ /* 0x000fea0003800000 */
[----:B------:R-:W-:Y:S01]  /*0500*/  IADD3 R17, PT, PT, R9, 0x5, R14 ;  /* 0x0000000509117810 */ /* 0x000fe20007ffe00e */
[----:B------:R-:W-:Y:S03]  /*0510*/  BSSY.RECONVERGENT B2, `(.L_x_16) ;  /* 0x0000009000027945 */ /* 0x000fe60003800200 */
[----:B------:R-:W-:-:S13]  /*0520*/  ISETP.GE.U32.AND P0, PT, R17, R12, PT ;  /* 0x0000000c1100720c */ /* 0x000fda0003f06070 */
[----:B------:R-:W-:Y:S05]  /*0530*/  @P0 BRA `(.L_x_17) ;  /* 0x0000000000140947 */ /* 0x000fea0003800000 */
[----:B0-----:R-:W-:-:S04]  /*0540*/  IMAD R15, R12, 0x5, R5 ;  /* 0x000000050c0f7824 */ /* 0x001fc800078e0205 */
[----:B------:R-:W-:-:S06]  /*0550*/  IMAD.WIDE R14, R15, 0x4, R2 ;  /* 0x000000040f0e7825 */ /* 0x000fcc00078e0202 */
[----:B------:R-:W2:Y:S04]  /*0560*/  LDG.E R15, desc[UR6][R14.64] ;  /* 0x000000060e0f7981 */ /* 0x000ea8000c1e1900 */
[----:B--2---:R0:W-:Y:S01]  /*0570*/  STS [R4+0x6a4], R15 ;  /* 0x0006a40f04007388 */ /* 0x0041e20000000800 */
[----:B------:R-:W-:Y:S05]  /*0580*/  BRA `(.L_x_18) ;  /* 0x0000000000047947 */ /* 0x000fea0003800000 */
.L_x_17:
[----:B------:R1:W-:Y:S02]  /*0590*/  STS [R4+0x6a4], RZ ;  /* 0x0006a4ff04007388 */ /* 0x0003e40000000800 */
.L_x_18:
[----:B------:R-:W-:Y:S05]  /*05a0*/  BSYNC.RECONVERGENT B2 ;  /* 0x0000000000027941 */ /* 0x000fea0003800200 */
.L_x_16:
[----:B------:R-:W-:-:S13]  /*05b0*/  ISETP.GT.U32.AND P1, PT, R0, 0x4, PT ;  /* 0x000000040000780c */ /* 0x000fda0003f24070 */
[----:B------:R-:W-:Y:S05]  /*05c0*/  @!P1 BREAK.RELIABLE B0 ;  /* 0x0000000000009942 */ /* 0x000fea0003800100 */
[----:B------:R-:W-:Y:S05]  /*05d0*/  @P1 BRA `(.L_x_19) ;  /* 0x0000000000281947 */ /* 0x000fea0003800000 */
[----:B------:R-:W-:-:S13]  /*05e0*/  ISETP.LT.OR P0, PT, R11, 0x5, P0 ;  /* 0x000000050b00780c */ /* 0x000fda0000701670 */
[----:B------:R-:W-:Y:S05]  /*05f0*/  @P0 BRA `(.L_x_20) ;  /* 0x0000000000180947 */ /* 0x000fea0003800000 */
[----:B------:R-:W-:-:S05]  /*0600*/  IMAD R12, R12, 0x5, R13 ;  /* 0x000000050c0c7824 */ /* 0x000fca00078e020d */
[----:B------:R-:W-:-:S05]  /*0610*/  IADD3 R7, PT, PT, R11, -0x5, R12 ;  /* 0xfffffffb0b077810 */ /* 0x000fca0007ffe00c */
[----:B------:R-:W-:-:S06]  /*0620*/  IMAD.WIDE.U32 R6, R7, 0x4, R2 ;  /* 0x0000000407067825 */ /* 0x000fcc00078e0002 */
[----:B------:R-:W2:Y:S04]  /*0630*/  LDG.E R7, desc[UR6][R6.64] ;  /* 0x0000000606077981 */ /* 0x000ea8000c1e1900 */
[----:B--2---:R3:W-:Y:S01]  /*0640*/  STS [R4+0x690], R7 ;  /* 0x0006900704007388 */ /* 0x0047e20000000800 */
[----:B------:R-:W-:Y:S05]  /*0650*/  BRA `(.L_x_8) ;  /* 0x0000000000707947 */ /* 0x000fea0003800000 */
.L_x_20:
[----:B------:R3:W-:Y:S01]  /*0660*/  STS [R4+0x690], RZ ;  /* 0x000690ff04007388 */ /* 0x0007e20000000800 */
[----:B------:R-:W-:Y:S05]  /*0670*/  BRA `(.L_x_9) ;  /* 0x0000000000607947 */ /* 0x000fea0003800000 */
.L_x_19:
[----:B------:R-:W-:-:S13]  /*0680*/  ISETP.GE.U32.AND P0, PT, R0, 0x1b, PT ;  /* 0x0000001b0000780c */ /* 0x000fda0003f06070 */
[----:B------:R-:W-:Y:S05]  /*0690*/  @!P0 BREAK.RELIABLE B0 ;  /* 0x0000000000008942 */ /* 0x000fea0003800100 */
[----:B------:R-:W-:Y:S05]  /*06a0*/  @!P0 BRA `(.L_x_10) ;  /* 0x0000000000a48947 */ /* 0x000fea0003800000 */
[----:B------:R-:W-:Y:S01]  /*06b0*/  VIADD R3, R11, 0x5 ;  /* 0x000000050b037836 */ /* 0x000fe20000000000 */
[----:B------:R-:W-:Y:S04]  /*06c0*/  BSSY.RECONVERGENT B2, `(.L_x_21) ;  /* 0x000000f000027945 */ /* 0x000fe80003800200 */
[----:B------:R-:W-:-:S04]  /*06d0*/  ISETP.GE.AND P0, PT, R3, R12, PT ;  /* 0x0000000c0300720c */ /* 0x000fc80003f06270 */
[----:B------:R-:W-:-:S13]  /*06e0*/  ISETP.GE.U32.OR P0, PT, R17, R12, P0 ;  /* 0x0000000c1100720c */ /* 0x000fda0000706470 */
[----:B------:R-:W-:Y:S05]  /*06f0*/  @P0 BRA `(.L_x_22) ;  /* 0x0000000000280947 */ /* 0x000fea0003800000 */
[----:B------:R-:W2:Y:S01]  /*0700*/  LDCU.64 UR4, c[0x0][0x380] ;  /* 0x00007000ff0477ac */ /* 0x000ea20008000a00 */
[----:B------:R-:W-:-:S05]  /*0710*/  IMAD R14, R12, 0x5, R13 ;  /* 0x000000050c0e7824 */ /* 0x000fca00078e020d */
[----:B------:R-:W-:Y:S02]  /*0720*/  SHF.R.S32.HI R2, RZ, 0x1f, R14 ;  /* 0x0000001fff027819 */ /* 0x000fe4000001140e */
[----:B------:R-:W-:-:S04]  /*0730*/  IADD3 R3, P0, PT, R11, R14, RZ ;  /* 0x0000000e0b037210 */ /* 0x000fc80007f1e0ff */
[----:B------:R-:W-:Y:S02]  /*0740*/  LEA.HI.X.SX32 R14, R11, R2, 0x1, P0 ;  /* 0x000000020b0e7211 */ /* 0x000fe400000f0eff */
[----:B--2---:R-:W-:-:S04]  /*0750*/  LEA R2, P0, R3, UR4, 0x2 ;  /* 0x0000000403027c11 */ /* 0x004fc8000f8010ff */
[----:B------:R-:W-:-:S06]  /*0760*/  LEA.HI.X R3, R3, UR5, R14, 0x2, P0 ;  /* 0x0000000503037c11 */ /* 0x000fcc00080f140e */
[----:B------:R-:W2:Y:S04]  /*0770*/  LDG.E R3, desc[UR6][R2.64+0x14] ;  /* 0x0000140602037981 */ /* 0x000ea8000c1e1900 */
[----:B--2---:R2:W-:Y:S01]  /*0780*/  STS [R4+0x6b8], R3 ;  /* 0x0006b80304007388 */ /* 0x0045e20000000800 */
[----:B------:R-:W-:Y:S05]  /*0790*/  BRA `(.L_x_23) ;  /* 0x0000000000047947 */ /* 0x000fea0003800000 */
.L_x_22:
[----:B------:R3:W-:Y:S02]  /*07a0*/  STS [R4+0x6b8], RZ ;  /* 0x0006b8ff04007388 */ /* 0x0007e40000000800 */
.L_x_23:
[----:B------:R-:W-:Y:S05]  /*07b0*/  BSYNC.RECONVERGENT B2 ;  /* 0x0000000000027941 */ /* 0x000fea0003800200 */
.L_x_21:
[----:B------:R-:W-:Y:S05]  /*07c0*/  BRA `(.L_x_14) ;  /* 0x00000000003c7947 */ /* 0x000fea0003800000 */
.L_x_15:
[----:B------:R-:W-:-:S13]  /*07d0*/  ISETP.GT.U32.AND P0, PT, R0, 0x4, PT ;  /* 0x000000040000780c */ /* 0x000fda0003f04070 */
[----:B------:R-:W-:Y:S05]  /*07e0*/  @!P0 BREAK.RELIABLE B0 ;  /* 0x0000000000008942 */ /* 0x000fea0003800100 */
[----:B------:R-:W-:Y:S05]  /*07f0*/  @P0 BRA `(.L_x_24) ;  /* 0x0000000000240947 */ /* 0x000fea0003800000 */
.L_x_9:
[----:B------:R-:W-:-:S13]  /*0800*/  ISETP.GE.AND P0, PT, R11, 0x5, PT ;  /* 0x000000050b00780c */ /* 0x000fda0003f06270 */
[----:B------:R-:W-:Y:S05]  /*0810*/  @!P0 BRA `(.L_x_25) ;  /* 0x0000000000148947 */ /* 0x000fea0003800000 */
.L_x_8:
[----:B--23--:R-:W-:-:S04]  /*0820*/  VIADD R7, R5, 0xfffffffb ;  /* 0xfffffffb05077836 */ /* 0x00cfc80000000000 */
[----:B------:R-:W-:-:S06]  /*0830*/  IMAD.WIDE.U32 R2, R7, 0x4, R2 ;  /* 0x0000000407027825 */ /* 0x000fcc00078e0002 */
[----:B------:R-:W2:Y:S04]  /*0840*/  LDG.E R3, desc[UR6][R2.64] ;  /* 0x0000000602037981 */ /* 0x000ea8000c1e1900 */
[----:B--2---:R2:W-:Y:S01]  /*0850*/  STS [R4+0x348], R3 ;  /* 0x0003480304007388 */ /* 0x0045e20000000800 */
[----:B------:R-:W-:Y:S05]  /*0860*/  BRA `(.L_x_10) ;  /* 0x0000000000347947 */ /* 0x000fea0003800000 */
.L_x_25:
[----:B------:R4:W-:Y:S01]  /*0870*/  STS [R4+0x348], RZ ;  /* 0x000348ff04007388 */ /* 0x0009e20000000800 */
[----:B------:R-:W-:Y:S05]  /*0880*/  BRA `(.L_x_10) ;  /* 0x00000000002c7947 */ /* 0x000fea0003800000 */
.L_x_24:
[----:B------:R-:W-:-:S13]  /*0890*/  ISETP.GE.U32.AND P0, PT, R0, 0x1b, PT ;  /* 0x0000001b0000780c */ /* 0x000fda0003f06070 */
[----:B------:R-:W-:Y:S05]  /*08a0*/  @!P0 BREAK.RELIABLE B0 ;  /* 0x0000000000008942 */ /* 0x000fea0003800100 */
[----:B------:R-:W-:Y:S05]  /*08b0*/  @!P0 BRA `(.L_x_10) ;  /* 0x0000000000208947 */ /* 0x000fea0003800000 */
.L_x_14:
[----:B------:R-:W-:Y:S05]  /*08c0*/  BSYNC.RELIABLE B0 ;  /* 0x0000000000007941 */ /* 0x000fea0003800100 */
.L_x_1:
[----:B------:R-:W-:-:S05]  /*08d0*/  VIADD R11, R11, 0x5 ;  /* 0x000000050b0b7836 */ /* 0x000fca0000000000 */
[----:B------:R-:W-:-:S13]  /*08e0*/  ISETP.GE.AND P0, PT, R11, R12, PT ;  /* 0x0000000c0b00720c */ /* 0x000fda0003f06270 */
[----:B------:R-:W-:Y:S05]  /*08f0*/  @P0 BRA `(.L_x_26) ;  /* 0x00000000000c0947 */ /* 0x000fea0003800000 */
[----:B------:R-:W4:Y:S04]  /*0900*/  LDG.E R7, desc[UR6][R6.64+0x14] ;  /* 0x0000140606077981 */ /* 0x000f28000c1e1900 */
[----:B----4-:R4:W-:Y:S01]  /*0910*/  STS [R4+0x370], R7 ;  /* 0x0003700704007388 */ /* 0x0109e20000000800 */
[----:B------:R-:W-:Y:S05]  /*0920*/  BRA `(.L_x_10) ;  /* 0x0000000000047947 */ /* 0x000fea0003800000 */
.L_x_26:
[----:B------:R4:W-:Y:S02]  /*0930*/  STS [R4+0x370], RZ ;  /* 0x000370ff04007388 */ /* 0x0009e40000000800 */
.L_x_10:
[----:B------:R-:W-:Y:S05]  /*0940*/  BSYNC.RECONVERGENT B1 ;  /* 0x0000000000017941 */ /* 0x000fea0003800200 */
.L_x_0:
[----:B------:R-:W-:Y:S05]  /*0950*/  WARPSYNC.ALL ;  /* 0x0000000000007948 */ /* 0x000fea0003800000 */
[----:B------:R-:W-:Y:S01]  /*0960*/  BAR.SYNC.DEFER_BLOCKING 0x0 ;  /* 0x0000000000007b1d */ /* 0x000fe20000010000 */
[----:B--23--:R-:W-:Y:S02]  /*0970*/  IMAD R3, R9, 0xa8, R10 ;  /* 0x000000a809037824 */ /* 0x00cfe400078e020a */
[----:B------:R-:W-:Y:S02]  /*0980*/  IMAD.MOV.U32 R2, RZ, RZ, RZ ;  /* 0x000000ffff027224 */ /* 0x000fe400078e00ff */
[----:B------:R-:W-:Y:S01]  /*0990*/  IMAD.IADD R8, R8, 0x1, R3 ;  /* 0x0000000108087824 */ /* 0x000fe200078e0203 */
[----:B------:R-:W-:-:S06]  /*09a0*/  UMOV UR4, 0xa8 ;  /* 0x000000a800047882 */ /* 0x000fcc0000000000 */
.L_x_28:
[C---:B------:R-:W-:Y:S01]  /*09b0*/  VIMNMX.U32 R10, PT, PT, R0.reuse, R9, !PT ;  /* 0x00000009000a7248 */ /* 0x040fe20007fe0000 */
[----:B------:R-:W-:Y:S01]  /*09c0*/  UISETP.NE.AND UP0, UPT, UR4, 0x738, UPT ;  /* 0x000007380400788c */ /* 0x000fe2000bf05270 */
[----:B------:R-:W-:Y:S02]  /*09d0*/  ISETP.GT.U32.AND P0, PT, R0, 0x28, PT ;  /* 0x000000280000780c */ /* 0x000fe40003f04070 */
[----:B------:R-:W-:Y:S02]  /*09e0*/  ISETP.GT.U32.AND P1, PT, R10, 0x29, PT ;  /* 0x000000290a00780c */ /* 0x000fe40003f24070 */
[----:B------:R-:W-:Y:S02]  /*09f0*/  ISETP.GT.U32.AND P2, PT, R0, 0x27, PT ;  /* 0x000000270000780c */ /* 0x000fe40003f44070 */
[----:B------:R-:W-:Y:S02]  /*0a00*/  ISETP.GT.U32.OR P0, PT, R9, 0x29, P0 ;  /* 0x000000290900780c */ /* 0x000fe40000704470 */
[----:B------:R-:W-:-:S02]  /*0a10*/  P2R R6, PR, RZ, 0x4 ;  /* 0x00000004ff067803 */ /* 0x000fc40000000000 */
[C---:B------:R-:W-:Y:S02]  /*0a20*/  ISETP.GT.U32.OR P2, PT, R9.reuse, 0x29, P2 ;  /* 0x000000290900780c */ /* 0x040fe40001744470 */
[C---:B------:R-:W-:Y:S02]  /*0a30*/  ISETP.GT.U32.AND P3, PT, R0.reuse, 0x26, PT ;  /* 0x000000260000780c */ /* 0x040fe40003f64070 */
[----:B------:R-:W-:Y:S01]  /*0a40*/  ISETP.GT.U32.AND P4, PT, R0, 0x25, PT ;  /* 0x000000250000780c */ /* 0x000fe20003f84070 */
[----:B------:R-:W2:Y:S01]  /*0a50*/  @!P1 LDS R3, [R8+UR4+-0xa8] ;  /* 0xffff580408039984 */ /* 0x000ea20008000800 */
[----:B------:R-:W-:Y:S01]  /*0a60*/  P2R R6, PR, RZ, 0x8 ;  /* 0x00000008ff067803 */ /* 0x000fe20000000000 */
[----:B------:R-:W-:Y:S01]  /*0a70*/  VIADD R6, R8, UR4 ;  /* 0x0000000408067c36 */ /* 0x000fe20008000000 */
[----:B------:R-:W-:Y:S01]  /*0a80*/  ISETP.GT.U32.OR P3, PT, R9, 0x29, P3 ;  /* 0x000000290900780c */ /* 0x000fe20001f64470 */
[----:B----4-:R-:W3:Y:S01]  /*0a90*/  @!P0 LDS R7, [R8+UR4+-0xa4] ;  /* 0xffff5c0408078984 */ /* 0x010ee20008000800 */
[----:B------:R-:W-:-:S11]  /*0aa0*/  ISETP.GT.U32.AND P5, PT, R0, 0x23, PT ;  /* 0x000000230000780c */ /* 0x000fd60003fa4070 */
[----:B------:R-:W-:Y:S01]  /*0ab0*/  @!P3 LDS R11, [R8+UR4+-0x9c] ;  /* 0xffff6404080bb984 */ /* 0x000fe20008000800 */
[----:B--2---:R-:W-:Y:S01]  /*0ac0*/  @!P1 IMAD.IADD R2, R2, 0x1, R3 ;  /* 0x0000000102029824 */ /* 0x004fe200078e0203 */
[----:B------:R-:W-:Y:S02]  /*0ad0*/  P2R R3, PR, RZ, 0x10 ;  /* 0x00000010ff037803 */ /* 0x000fe40000000000 */
[----:B------:R-:W-:Y:S01]  /*0ae0*/  ISETP.GT.U32.OR P1, PT, R9, 0x29, P4 ;  /* 0x000000290900780c */ /* 0x000fe20002724470 */
[----:B---3--:R-:W-:Y:S01]  /*0af0*/  @!P0 IMAD.IADD R2, R2, 0x1, R7 ;  /* 0x0000000102028824 */ /* 0x008fe200078e0207 */
[C---:B------:R-:W-:Y:S02]  /*0b00*/  ISETP.GT.U32.AND P0, PT, R0.reuse, 0x24, PT ;  /* 0x000000240000780c */ /* 0x040fe40003f04070 */
[----:B------:R-:W2:Y:S01]  /*0b10*/  @!P2 LDS R3, [R8+UR4+-0xa0] ;  /* 0xffff60040803a984 */ /* 0x000ea20008000800 */
[----:B------:R-:W-:-:S08]  /*0b20*/  ISETP.GT.U32.AND P4, PT, R0, 0x22, PT ;  /* 0x000000220000780c */ /* 0x000fd00003f84070 */
[----:B------:R-:W3:Y:S01]  /*0b30*/  @!P1 LDS R13, [R8+UR4+-0x98] ;  /* 0xffff6804080d9984 */ /* 0x000ee20008000800 */
[----:B--2---:R-:W-:Y:S01]  /*0b40*/  @!P2 IMAD.IADD R2, R2, 0x1, R3 ;  /* 0x000000010202a824 */ /* 0x004fe200078e0203 */
[----:B------:R-:W-:Y:S01]  /*0b50*/  ISETP.GT.U32.OR P2, PT, R9, 0x29, P0 ;  /* 0x000000290900780c */ /* 0x000fe20000744470 */
[----:B------:R-:W-:Y:S02]  /*0b60*/  IMAD.U32 R3, RZ, RZ, UR4 ;  /* 0x00000004ff037e24 */ /* 0x000fe4000f8e00ff */
[----:B------:R-:W-:Y:S01]  /*0b70*/  @!P3 IMAD.IADD R2, R2, 0x1, R11 ;  /* 0x000000010202b824 */ /* 0x000fe200078e020b */
[----:B------:R-:W-:Y:S02]  /*0b80*/  ISETP.GT.U32.AND P3, PT, R0, 0x21, PT ;  /* 0x000000210000780c */ /* 0x000fe40003f64070 */
[----:B------:R-:W-:Y:S01]  /*0b90*/  ISETP.EQ.OR P2, PT, R3, 0x3f0, P2 ;  /* 0x000003f00300780c */ /* 0x000fe20001742670 */
[----:B---3--:R-:W-:Y:S01]  /*0ba0*/  @!P1 IMAD.IADD R2, R2, 0x1, R13 ;  /* 0x0000000102029824 */ /* 0x008fe200078e020d */
[----:B------:R-:W-:-:S11]  /*0bb0*/  ISETP.GT.U32.OR P1, PT, R9, 0x29, P5 ;  /* 0x000000290900780c */ /* 0x000fd60002f24470 */
[----:B------:R-:W2:Y:S04]  /*0bc0*/  @!P2 LDS R3, [R8+UR4+-0x94] ;  /* 0xffff6c040803a984 */ /* 0x000ea80008000800 */
[----:B------:R-:W3:Y:S01]  /*0bd0*/  @!P1 LDS R7, [R8+UR4+-0x90] ;  /* 0xffff700408079984 */ /* 0x000ee20008000800 */
[----:B--2---:R-:W-:Y:S01]  /*0be0*/  @!P2 IMAD.IADD R2, R2, 0x1, R3 ;  /* 0x000000010202a824 */ /* 0x004fe200078e0203 */
[----:B------:R-:W-:-:S03]  /*0bf0*/  ISETP.GT.U32.AND P2, PT, R0, 0x20, PT ;  /* 0x000000200000780c */ /* 0x000fc60003f44070 */
[----:B---3--:R-:W-:Y:S01]  /*0c00*/  @!P1 IMAD.IADD R2, R2, 0x1, R7 ;  /* 0x0000000102029824 */ /* 0x008fe200078e0207 */
[----:B------:R-:W-:-:S13]  /*0c10*/  ISETP.GT.U32.OR P1, PT, R9, 0x29, P4 ;  /* 0x000000290900780c */ /* 0x000fda0002724470 */
[----:B------:R-:W2:Y:S02]  /*0c20*/  @!P1 LDS R3, [R8+UR4+-0x8c] ;  /* 0xffff740408039984 */ /* 0x000ea40008000800 */
[----:B--2---:R-:W-:Y:S01]  /*0c30*/  @!P1 IMAD.IADD R2, R2, 0x1, R3 ;  /* 0x0000000102029824 */ /* 0x004fe200078e0203 */
[----:B------:R-:W-:-:S13]  /*0c40*/  ISETP.GT.U32.OR P1, PT, R9, 0x29, P3 ;  /* 0x000000290900780c */ /* 0x000fda0001f24470 */
[----:B------:R-:W2:Y:S02]  /*0c50*/  @!P1 LDS R3, [R8+UR4+-0x88] ;  /* 0xffff780408039984 */ /* 0x000ea40008000800 */
[----:B--2---:R-:W-:Y:S01]  /*0c60*/  @!P1 IMAD.IADD R2, R2, 0x1, R3 ;  /* 0x0000000102029824 */ /* 0x004fe200078e0203 */
[----:B------:R-:W-:-:S13]  /*0c70*/  ISETP.GT.U32.OR P1, PT, R9, 0x29, P2 ;  /* 0x000000290900780c */ /* 0x000fda0001724470 */
[----:B------:R-:W2:Y:S02]  /*0c80*/  @!P1 LDS R3, [R8+UR4+-0x84] ;  /* 0xffff7c0408039984 */ /* 0x000ea40008000800 */
[----:B--2---:R-:W-:Y:S01]  /*0c90*/  @!P1 IMAD.IADD R2, R2, 0x1, R3 ;  /* 0x0000000102029824 */ /* 0x004fe200078e0203 */
[----:B------:R-:W-:-:S04]  /*0ca0*/  ISETP.GT.U32.AND P1, PT, R0, 0x1f, PT ;  /* 0x0000001f0000780c */ /* 0x000fc80003f24070 */
[----:B------:R-:W-:-:S13]  /*0cb0*/  ISETP.GT.U32.OR P6, PT, R9, 0x29, P1 ;  /* 0x000000290900780c */ /* 0x000fda0000fc4470 */
[----:B------:R-:W2:Y:S02]  /*0cc0*/  @!P6 LDS R3, [R8+UR4+-0x80] ;  /* 0xffff80040803e984 */ /* 0x000ea40008000800 */
[----:B--2---:R-:W-:Y:S01]  /*0cd0*/  @!P6 IMAD.IADD R2, R2, 0x1, R3 ;  /* 0x000000010202e824 */ /* 0x004fe200078e0203 */
[----:B------:R-:W-:Y:S06]  /*0ce0*/  BRA.U !UP0, `(.L_x_27) ;  /* 0x0000000108a87547 */ /* 0x000fec000b800000 */
[----:B------:R-:W-:Y:S02]  /*0cf0*/  ISETP.GT.U32.AND P6, PT, R0, 0x29, PT ;  /* 0x000000290000780c */ /* 0x000fe40003fc4070 */
[C---:B------:R-:W-:Y:S02]  /*0d00*/  ISETP.GT.U32.OR P0, PT, R9.reuse, 0x28, P0 ;  /* 0x000000280900780c */ /* 0x040fe40000704470 */
[C---:B------:R-:W-:Y:S02]  /*0d10*/  ISETP.GT.U32.OR P6, PT, R9.reuse, 0x28, P6 ;  /* 0x000000280900780c */ /* 0x040fe400037c4470 */
[C---:B------:R-:W-:Y:S02]  /*0d20*/  ISETP.GT.U32.OR P5, PT, R9.reuse, 0x28, P5 ;  /* 0x000000280900780c */ /* 0x040fe40002fa4470 */
[C---:B------:R-:W-:Y:S02]  /*0d30*/  ISETP.GT.U32.OR P4, PT, R9.reuse, 0x28, P4 ;  /* 0x000000280900780c */ /* 0x040fe40002784470 */
[----:B------:R-:W-:-:S02]  /*0d40*/  ISETP.GT.U32.OR P3, PT, R9, 0x28, P3 ;  /* 0x000000280900780c */ /* 0x000fc40001f64470 */
[C---:B------:R-:W-:Y:S02]  /*0d50*/  ISETP.GT.U32.OR P2, PT, R9.reuse, 0x28, P2 ;  /* 0x000000280900780c */ /* 0x040fe40001744470 */
[----:B------:R-:W-:-:S03]  /*0d60*/  ISETP.GT.U32.OR P1, PT, R9, 0x28, P1 ;  /* 0x000000280900780c */ /* 0x000fc60000f24470 */
[----:B------:R-:W2:Y:S04]  /*0d70*/  @!P6 LDS R3, [R6] ;  /* 0x000000000603e984 */ /* 0x000ea80000000800 */
[----:B------:R-:W-:Y:S04]  /*0d80*/  @!P5 LDS R11, [R6+0x18] ;  /* 0x00001800060bd984 */ /* 0x000fe80000000800 */
[----:B------:R-:W-:Y:S04]  /*0d90*/  @!P4 LDS R13, [R6+0x1c] ;  /* 0x00001c00060dc984 */ /* 0x000fe80000000800 */
[----:B0-----:R-:W-:Y:S04]  /*0da0*/  @!P3 LDS R15, [R6+0x20] ;  /* 0x00002000060fb984 */ /* 0x001fe80000000800 */
[----:B------:R-:W-:Y:S04]  /*0db0*/  @!P2 LDS R17, [R6+0x24] ;  /* 0x000024000611a984 */ /* 0x000fe80000000800 */
[----:B------:R-:W-:Y:S01]  /*0dc0*/  @!P1 LDS R19, [R6+0x28] ;  /* 0x0000280006139984 */ /* 0x000fe20000000800 */
[----:B--2---:R-:W-:Y:S01]  /*0dd0*/  @!P6 IMAD.IADD R2, R2, 0x1, R3 ;  /* 0x000000010202e824 */ /* 0x004fe200078e0203 */
[----:B------:R-:W-:-:S13]  /*0de0*/  ISETP.GT.U32.AND P6, PT, R10, 0x28, PT ;  /* 0x000000280a00780c */ /* 0x000fda0003fc4070 */
[----:B------:R-:W0:Y:S02]  /*0df0*/  @!P6 LDS R3, [R6+0x4] ;  /* 0x000004000603e984 */ /* 0x000e240000000800 */
[----:B0-----:R-:W-:Y:S01]  /*0e00*/  @!P6 IMAD.IADD R2, R2, 0x1, R3 ;  /* 0x000000010202e824 */ /* 0x001fe200078e0203 */
[----:B------:R-:W-:-:S04]  /*0e10*/  ISETP.GT.U32.AND P6, PT, R0, 0x27, PT ;  /* 0x000000270000780c */ /* 0x000fc80003fc4070 */
[----:B------:R-:W-:-:S13]  /*0e20*/  ISETP.GT.U32.OR P6, PT, R9, 0x28, P6 ;  /* 0x000000280900780c */ /* 0x000fda00037c4470 */
[----:B------:R-:W0:Y:S02]  /*0e30*/  @!P6 LDS R3, [R6+0x8] ;  /* 0x000008000603e984 */ /* 0x000e240000000800 */
[----:B0-----:R-:W-:Y:S01]  /*0e40*/  @!P6 IMAD.IADD R2, R2, 0x1, R3 ;  /* 0x000000010202e824 */ /* 0x001fe200078e0203 */
[----:B------:R-:W-:-:S04]  /*0e50*/  ISETP.GT.U32.AND P6, PT, R0, 0x26, PT ;  /* 0x000000260000780c */ /* 0x000fc80003fc4070 */
[----:B------:R-:W-:-:S13]  /*0e60*/  ISETP.GT.U32.OR P6, PT, R9, 0x28, P6 ;  /* 0x000000280900780c */ /* 0x000fda00037c4470 */
[----:B------:R-:W0:Y:S02]  /*0e70*/  @!P6 LDS R3, [R6+0xc] ;  /* 0x00000c000603e984 */ /* 0x000e240000000800 */
[----:B0-----:R-:W-:Y:S01]  /*0e80*/  @!P6 IMAD.IADD R2, R2, 0x1, R3 ;  /* 0x000000010202e824 */ /* 0x001fe200078e0203 */
[----:B------:R-:W-:Y:S01]  /*0e90*/  ISETP.GT.U32.AND P6, PT, R0, 0x25, PT ;  /* 0x000000250000780c */ /* 0x000fe20003fc4070 */
[----:B------:R-:W-:Y:S01]  /*0ea0*/  IMAD.U32 R3, RZ, RZ, UR4 ;  /* 0x00000004ff037e24 */ /* 0x000fe2000f8e00ff */
[----:B------:R-:W-:Y:S02]  /*0eb0*/  UIADD3 UR4, UPT, UPT, UR4, 0x150, URZ ;  /* 0x0000015004047890 */ /* 0x000fe4000fffe0ff */
[C---:B------:R-:W-:Y:S01]  /*0ec0*/  ISETP.GT.U32.OR P6, PT, R9.reuse, 0x28, P6 ;  /* 0x000000280900780c */ /* 0x040fe200037c4470 */
[----:B------:R-:W-:Y:S01]  /*0ed0*/  VIADD R9, R9, 0x2 ;  /* 0x0000000209097836 */ /* 0x000fe20000000000 */
[----:B------:R-:W-:-:S11]  /*0ee0*/  ISETP.EQ.OR P0, PT, R3, 0x348, P0 ;  /* 0x000003480300780c */ /* 0x000fd60000702670 */
[----:B------:R-:W0:Y:S04]  /*0ef0*/  @!P6 LDS R3, [R6+0x10] ;  /* 0x000010000603e984 */ /* 0x000e280000000800 */
[----:B------:R-:W2:Y:S01]  /*0f00*/  @!P0 LDS R7, [R6+0x14] ;  /* 0x0000140006078984 */ /* 0x000ea20000000800 */
[----:B0-----:R-:W-:-:S04]  /*0f10*/  @!P6 IMAD.IADD R2, R2, 0x1, R3 ;  /* 0x000000010202e824 */ /* 0x001fc800078e0203 */
[----:B--2---:R-:W-:-:S04]  /*0f20*/  @!P0 IMAD.IADD R2, R2, 0x1, R7 ;  /* 0x0000000102028824 */ /* 0x004fc800078e0207 */
[----:B------:R-:W-:-:S04]  /*0f30*/  @!P5 IMAD.IADD R2, R2, 0x1, R11 ;  /* 0x000000010202d824 */ /* 0x000fc800078e020b */
[----:B------:R-:W-:-:S04]  /*0f40*/  @!P4 IMAD.IADD R2, R2, 0x1, R13 ;  /* 0x000000010202c824 */ /* 0x000fc800078e020d */
[----:B------:R-:W-:-:S04]  /*0f50*/  @!P3 IMAD.IADD R2, R2, 0x1, R15 ;  /* 0x000000010202b824 */ /* 0x000fc800078e020f */
[----:B------:R-:W-:-:S04]  /*0f60*/  @!P2 IMAD.IADD R2, R2, 0x1, R17 ;  /* 0x000000010202a824 */ /* 0x000fc800078e0211 */
[----:B------:R-:W-:Y:S01]  /*0f70*/  @!P1 IMAD.IADD R2, R2, 0x1, R19 ;  /* 0x0000000102029824 */ /* 0x000fe200078e0213 */
[----:B------:R-:W-:Y:S06]  /*0f80*/  BRA `(.L_x_28) ;  /* 0xfffffff800887947 */ /* 0x000fec000383ffff */
.L_x_27:
[----:B------:R-:W-:-:S05]  /*0f90*/  VIADD R0, R2, 0xffffffde ;  /* 0xffffffde02007836 */ /* 0x000fca0000000000 */
[----:B------:R-:W-:-:S13]  /*0fa0*/  ISETP.GT.U32.AND P0, PT, R0, 0x18, PT ;  /* 0x000000180000780c */ /* 0x000fda0003f04070 */
[----:B------:R-:W-:Y:S05]  /*0fb0*/  @P0 BRA `(.L_x_29) ;  /* 0x0000000000440947 */ /* 0x000fea0003800000 */
[----:B------:R-:W-:-:S13]  /*0fc0*/  ISETP.GT.U32.AND P0, PT, R2, 0x2d, PT ;  /* 0x0000002d0200780c */ /* 0x000fda0003f04070 */
[----:B------:R-:W-:Y:S05]  /*0fd0*/  @P0 EXIT ;  /* 0x000000000000094d */ /* 0x000fea0003800000 */
[----:B01----:R-:W0:Y:S02]  /*0fe0*/  LDS R4, [R4+0x35c] ;  /* 0x00035c0004047984 */ /* 0x003e240000000800 */
[----:B0-----:R-:W-:-:S13]  /*0ff0*/  ISETP.NE.AND P0, PT, R4, RZ, PT ;  /* 0x000000ff0400720c */ /* 0x001fda0003f05270 */
[----:B------:R-:W-:Y:S05]  /*1000*/  @P0 EXIT ;  /* 0x000000000000094d */ /* 0x000fea0003800000 */
[----:B------:R-:W0:Y:S01]  /*1010*/  S2R R0, SR_LANEID ;  /* 0x0000000000007919 */ /* 0x000e220000000000 */
[----:B------:R-:W1:Y:S01]  /*1020*/  LDC.64 R2, c[0x0][0x388] ;  /* 0x0000e200ff027b82 */ /* 0x000e620000000a00 */
[----:B------:R-:W-:Y:S02]  /*1030*/  VOTEU.ANY UR4, UPT, PT ;  /* 0x0000000000047886 */ /* 0x000fe400038e0100 */
[----:B------:R-:W-:Y:S02]  /*1040*/  UFLO.U32 UR5, UR4 ;  /* 0x00000004000572bd */ /* 0x000fe400080e0000 */
[----:B------:R-:W2:Y:S03]  /*1050*/  POPC R9, UR4 ;  /* 0x0000000400097d09 */ /* 0x000ea60008000000 */
[----:B------:R-:W2:Y:S01]  /*1060*/  LDC.64 R6, c[0x0][0x398] ;  /* 0x0000e600ff067b82 */ /* 0x000ea20000000a00 */
[----:B-1----:R-:W-:-:S04]  /*1070*/  IMAD.WIDE R2, R5, 0x4, R2 ;  /* 0x0000000405027825 */ /* 0x002fc800078e0202 */
[----:B------:R-:W-:Y:S01]  /*1080*/  IMAD.MOV.U32 R5, RZ, RZ, 0x1 ;  /* 0x00000001ff057424 */ /* 0x000fe200078e00ff */
[----:B0-----:R-:W-:-:S04]  /*1090*/  ISETP.EQ.U32.AND P0, PT, R0, UR5, PT ;  /* 0x0000000500007c0c */ /* 0x001fc8000bf02070 */
[----:B------:R-:W-:Y:S09]  /*10a0*/  STG.E desc[UR6][R2.64], R5 ;  /* 0x0000000502007986 */ /* 0x000ff2000c101906 */
[----:B--2---:R-:W-:Y:S01]  /*10b0*/  @P0 REDG.E.ADD.STRONG.GPU desc[UR6][R6.64], R9 ;  /* 0x000000090600098e */ /* 0x004fe2000c12e106 */
[----:B------:R-:W-:Y:S05]  /*10c0*/  EXIT ;  /* 0x000000000000794d */ /* 0x000fea0003800000 */
.L_x_29:
[----:B01----:R-:W0:Y:S02]  /*10d0*/  LDS R4, [R4+0x35c] ;  /* 0x00035c0004047984 */ /* 0x003e240000000800 */
[----:B0-----:R-:W-:-:S13]  /*10e0*/  ISETP.NE.AND P0, PT, R4, 0x1, PT ;  /* 0x000000010400780c */ /* 0x001fda0003f05270 */
[----:B------:R-:W-:Y:S05]  /*10f0*/  @P0 EXIT ;  /* 0x000000000000094d */ /* 0x000fea0003800000 */
[----:B------:R-:W0:Y:S01]  /*1100*/  S2R R0, SR_LANEID ;  /* 0x0000000000007919 */ /* 0x000e220000000000 */
[----:B------:R-:W1:Y:S01]  /*1110*/  LDC.64 R2, c[0x0][0x388] ;  /* 0x0000e200ff027b82 */ /* 0x000e620000000a00 */
[----:B------:R-:W-:Y:S02]  /*1120*/  VOTEU.ANY UR4, UPT, PT ;  /* 0x0000000000047886 */ /* 0x000fe400038e0100 */
[----:B------:R-:W-:Y:S02]  /*1130*/  UFLO.U32 UR5, UR4 ;  /* 0x00000004000572bd */ /* 0x000fe400080e0000 */
[----:B------:R-:W-:-:S03]  /*1140*/  UPOPC UR4, UR4 ;  /* 0x00000004000472bf */ /* 0x000fc60008000000 */
[----:B------:R-:W2:Y:S01]  /*1150*/  LDC.64 R6, c[0x0][0x398] ;  /* 0x0000e600ff067b82 */ /* 0x000ea20000000a00 */
[----:B-1----:R-:W-:-:S04]  /*1160*/  IMAD.WIDE R2, R5, 0x4, R2 ;  /* 0x0000000405027825 */ /* 0x002fc800078e0202 */
[----:B------:R-:W-:Y:S01]  /*1170*/  IMAD R5, RZ, RZ, -UR4 ;  /* 0x80000004ff057e24 */ /* 0x000fe2000f8e02ff */
[----:B------:R-:W-:Y:S01]  /*1180*/  STG.E desc[UR6][R2.64], RZ ;  /* 0x000000ff02007986 */ /* 0x000fe2000c101906 */
[----:B0-----:R-:W-:-:S13]  /*1190*/  ISETP.EQ.U32.AND P0, PT, R0, UR5, PT ;  /* 0x0000000500007c0c */ /* 0x001fda000bf02070 */
[----:B--2---:R-:W-:Y:S01]  /*11a0*/  @P0 REDG.E.ADD.STRONG.GPU desc[UR6][R6.64], R5 ;  /* 0x000000050600098e */ /* 0x004fe2000c12e106 */
[----:B------:R-:W-:Y:S05]  /*11b0*/  EXIT ;  /* 0x000000000000794d */ /* 0x000fea0003800000 */
.L_x_30:
[----:B------:R-:W-:-:S00]  /*11c0*/  BRA `(.L_x_30) ;  /* 0xfffffffc00fc7947 */ /* 0x000fc0000383ffff */
[----:B------:R-:W-:-:S00]  /*11d0*/  NOP ;  /* 0x0000000000007918 */ /* 0x000fc00000000000 */
        /* <DEDUP_REMOVED lines=10> */
.L_x_31:


//--------------------- .nv.shared._Z9addKernelPiS_iiS_ --------------------------
	.section	.nv.shared._Z9addKernelPiS_iiS_,"aw",@nobits
	.sectionflags	@""
	.align	4
.nv.shared._Z9addKernelPiS_iiS_:
	.zero		8080


//--------------------- .nv.shared.reserved.0     --------------------------
	.section	.nv.shared.reserved.0,"aw",@nobits
	.weak		__nv_reservedSMEM_offset_0_alias
	.size		__nv_reservedSMEM_offset_0_alias, 0, 64
	.other		__nv_reservedSMEM_offset_0_alias,@"STO_CUDA_RESERVED_SHARED STV_DEFAULT"
__nv_reservedSMEM_offset_0_alias:
	.zero		0
	.zero		64


//--------------------- .nv.constant0._Z9addKernelPiS_iiS_ --------------------------
	.section	.nv.constant0._Z9addKernelPiS_iiS_,"a",@progbits
	.sectionflags	@""
	.align	4
.nv.constant0._Z9addKernelPiS_iiS_:
	.zero		928


//--------------------- SYMBOLS --------------------------

	.type		.nv.reservedSmem.offset0,@object
	.size		.nv.reservedSmem.offset0,0x4
	.type		.nv.reservedSmem.cap,@object
	.size		.nv.reservedSmem.cap,0x4
